//
// Generated by NVIDIA NVVM Compiler
//
// Compiler Build ID: CL-36424714
// Cuda compilation tools, release 13.0, V13.0.88
// Based on NVVM 20.0.0
//

.version 9.0
.target sm_100
.address_size 64

	// .globl	_Z4sortPiS_S_

.visible .entry _Z4sortPiS_S_(
	.param .u64 .ptr .align 1 _Z4sortPiS_S__param_0,
	.param .u64 .ptr .align 1 _Z4sortPiS_S__param_1,
	.param .u64 .ptr .align 1 _Z4sortPiS_S__param_2
)
{
	.reg .pred 	%p<86>;
	.reg .b32 	%r<112>;
	.reg .b64 	%rd<25>;

	ld.param.u64 	%rd8, [_Z4sortPiS_S__param_0];
	ld.param.u64 	%rd7, [_Z4sortPiS_S__param_1];
	ld.param.u64 	%rd9, [_Z4sortPiS_S__param_2];
	cvta.to.global.u64 	%rd1, %rd8;
	cvta.to.global.u64 	%rd10, %rd9;
	mov.u32 	%r26, %ctaid.x;
	mov.u32 	%r27, %nctaid.x;
	mov.u32 	%r28, %ctaid.y;
	mov.u32 	%r29, %nctaid.y;
	mov.u32 	%r30, %ctaid.z;
	mad.lo.s32 	%r31, %r30, %r29, %r28;
	mad.lo.s32 	%r32, %r31, %r27, %r26;
	mov.u32 	%r33, %ntid.x;
	mov.u32 	%r34, %ntid.y;
	mov.u32 	%r35, %ntid.z;
	mov.u32 	%r36, %tid.z;
	mov.u32 	%r37, %tid.y;
	mov.u32 	%r38, %tid.x;
	mad.lo.s32 	%r39, %r32, %r35, %r36;
	mad.lo.s32 	%r40, %r39, %r34, %r37;
	mad.lo.s32 	%r1, %r40, %r33, %r38;
	ld.global.u32 	%r2, [%rd10];
	setp.ge.s32 	%p1, %r1, %r2;
	@%p1 bra 	$L__BB0_15;
	mul.wide.s32 	%rd12, %r1, 4;
	add.s64 	%rd13, %rd1, %rd12;
	ld.global.u32 	%r3, [%rd13];
	setp.lt.s32 	%p2, %r2, 1;
	mov.b64 	%rd24, 0;
	@%p2 bra 	$L__BB0_14;
	and.b32  	%r4, %r2, 7;
	setp.lt.u32 	%p3, %r2, 8;
	mov.b32 	%r106, 0;
	mov.u32 	%r111, %r106;
	@%p3 bra 	$L__BB0_5;
	and.b32  	%r106, %r2, 2147483640;
	add.s64 	%rd23, %rd1, 16;
	mov.b32 	%r100, 0;
	mov.u32 	%r111, %r100;
$L__BB0_4:
	.pragma "nounroll";
	ld.global.u32 	%r44, [%rd23+-16];
	setp.lt.s32 	%p4, %r44, %r3;
	setp.eq.s32 	%p5, %r44, %r3;
	setp.lt.s32 	%p6, %r100, %r1;
	and.pred  	%p7, %p6, %p5;
	or.pred  	%p8, %p4, %p7;
	selp.u32 	%r45, 1, 0, %p8;
	add.s32 	%r46, %r111, %r45;
	ld.global.u32 	%r47, [%rd23+-12];
	setp.lt.s32 	%p9, %r47, %r3;
	setp.eq.s32 	%p10, %r47, %r3;
	add.s32 	%r48, %r100, 1;
	setp.lt.s32 	%p11, %r48, %r1;
	and.pred  	%p12, %p11, %p10;
	or.pred  	%p13, %p9, %p12;
	selp.u32 	%r49, 1, 0, %p13;
	add.s32 	%r50, %r46, %r49;
	ld.global.u32 	%r51, [%rd23+-8];
	setp.lt.s32 	%p14, %r51, %r3;
	setp.eq.s32 	%p15, %r51, %r3;
	add.s32 	%r52, %r100, 2;
	setp.lt.s32 	%p16, %r52, %r1;
	and.pred  	%p17, %p16, %p15;
	or.pred  	%p18, %p14, %p17;
	selp.u32 	%r53, 1, 0, %p18;
	add.s32 	%r54, %r50, %r53;
	ld.global.u32 	%r55, [%rd23+-4];
	setp.lt.s32 	%p19, %r55, %r3;
	setp.eq.s32 	%p20, %r55, %r3;
	add.s32 	%r56, %r100, 3;
	setp.lt.s32 	%p21, %r56, %r1;
	and.pred  	%p22, %p21, %p20;
	or.pred  	%p23, %p19, %p22;
	selp.u32 	%r57, 1, 0, %p23;
	add.s32 	%r58, %r54, %r57;
	ld.global.u32 	%r59, [%rd23];
	setp.lt.s32 	%p24, %r59, %r3;
	setp.eq.s32 	%p25, %r59, %r3;
	add.s32 	%r60, %r100, 4;
	setp.lt.s32 	%p26, %r60, %r1;
	and.pred  	%p27, %p26, %p25;
	or.pred  	%p28, %p24, %p27;
	selp.u32 	%r61, 1, 0, %p28;
	add.s32 	%r62, %r58, %r61;
	ld.global.u32 	%r63, [%rd23+4];
	setp.lt.s32 	%p29, %r63, %r3;
	setp.eq.s32 	%p30, %r63, %r3;
	add.s32 	%r64, %r100, 5;
	setp.lt.s32 	%p31, %r64, %r1;
	and.pred  	%p32, %p31, %p30;
	or.pred  	%p33, %p29, %p32;
	selp.u32 	%r65, 1, 0, %p33;
	add.s32 	%r66, %r62, %r65;
	ld.global.u32 	%r67, [%rd23+8];
	setp.lt.s32 	%p34, %r67, %r3;
	setp.eq.s32 	%p35, %r67, %r3;
	add.s32 	%r68, %r100, 6;
	setp.lt.s32 	%p36, %r68, %r1;
	and.pred  	%p37, %p36, %p35;
	or.pred  	%p38, %p34, %p37;
	selp.u32 	%r69, 1, 0, %p38;
	add.s32 	%r70, %r66, %r69;
	ld.global.u32 	%r71, [%rd23+12];
	setp.lt.s32 	%p39, %r71, %r3;
	setp.eq.s32 	%p40, %r71, %r3;
	add.s32 	%r72, %r100, 7;
	setp.lt.s32 	%p41, %r72, %r1;
	and.pred  	%p42, %p41, %p40;
	or.pred  	%p43, %p39, %p42;
	selp.u32 	%r73, 1, 0, %p43;
	add.s32 	%r111, %r70, %r73;
	add.s64 	%rd23, %rd23, 32;
	add.s32 	%r100, %r100, 8;
	setp.ne.s32 	%p44, %r100, %r106;
	@%p44 bra 	$L__BB0_4;
$L__BB0_5:
	setp.eq.s32 	%p45, %r4, 0;
	@%p45 bra 	$L__BB0_13;
	and.b32  	%r13, %r2, 3;
	setp.lt.u32 	%p46, %r4, 4;
	@%p46 bra 	$L__BB0_8;
	mul.wide.u32 	%rd14, %r106, 4;
	add.s64 	%rd15, %rd1, %rd14;
	ld.global.u32 	%r75, [%rd15];
	setp.lt.s32 	%p47, %r75, %r3;
	setp.eq.s32 	%p48, %r75, %r3;
	setp.lt.s32 	%p49, %r106, %r1;
	and.pred  	%p50, %p49, %p48;
	or.pred  	%p51, %p47, %p50;
	selp.u32 	%r76, 1, 0, %p51;
	add.s32 	%r77, %r111, %r76;
	add.s32 	%r78, %r106, 1;
	ld.global.u32 	%r79, [%rd15+4];
	setp.lt.s32 	%p52, %r79, %r3;
	setp.eq.s32 	%p53, %r79, %r3;
	setp.lt.s32 	%p54, %r78, %r1;
	and.pred  	%p55, %p54, %p53;
	or.pred  	%p56, %p52, %p55;
	selp.u32 	%r80, 1, 0, %p56;
	add.s32 	%r81, %r77, %r80;
	add.s32 	%r82, %r106, 2;
	ld.global.u32 	%r83, [%rd15+8];
	setp.lt.s32 	%p57, %r83, %r3;
	setp.eq.s32 	%p58, %r83, %r3;
	setp.lt.s32 	%p59, %r82, %r1;
	and.pred  	%p60, %p59, %p58;
	or.pred  	%p61, %p57, %p60;
	selp.u32 	%r84, 1, 0, %p61;
	add.s32 	%r85, %r81, %r84;
	add.s32 	%r86, %r106, 3;
	ld.global.u32 	%r87, [%rd15+12];
	setp.lt.s32 	%p62, %r87, %r3;
	setp.eq.s32 	%p63, %r87, %r3;
	setp.lt.s32 	%p64, %r86, %r1;
	and.pred  	%p65, %p64, %p63;
	or.pred  	%p66, %p62, %p65;
	selp.u32 	%r88, 1, 0, %p66;
	add.s32 	%r111, %r85, %r88;
	add.s32 	%r106, %r106, 4;
$L__BB0_8:
	setp.eq.s32 	%p67, %r13, 0;
	@%p67 bra 	$L__BB0_13;
	setp.eq.s32 	%p68, %r13, 1;
	@%p68 bra 	$L__BB0_11;
	mul.wide.u32 	%rd16, %r106, 4;
	add.s64 	%rd17, %rd1, %rd16;
	ld.global.u32 	%r90, [%rd17];
	setp.lt.s32 	%p69, %r90, %r3;
	setp.eq.s32 	%p70, %r90, %r3;
	setp.lt.s32 	%p71, %r106, %r1;
	and.pred  	%p72, %p71, %p70;
	or.pred  	%p73, %p69, %p72;
	selp.u32 	%r91, 1, 0, %p73;
	add.s32 	%r92, %r111, %r91;
	add.s32 	%r93, %r106, 1;
	ld.global.u32 	%r94, [%rd17+4];
	setp.lt.s32 	%p74, %r94, %r3;
	setp.eq.s32 	%p75, %r94, %r3;
	setp.lt.s32 	%p76, %r93, %r1;
	and.pred  	%p77, %p76, %p75;
	or.pred  	%p78, %p74, %p77;
	selp.u32 	%r95, 1, 0, %p78;
	add.s32 	%r111, %r92, %r95;
	add.s32 	%r106, %r106, 2;
$L__BB0_11:
	and.b32  	%r96, %r2, 1;
	setp.eq.b32 	%p79, %r96, 1;
	not.pred 	%p80, %p79;
	@%p80 bra 	$L__BB0_13;
	mul.wide.u32 	%rd18, %r106, 4;
	add.s64 	%rd19, %rd1, %rd18;
	ld.global.u32 	%r97, [%rd19];
	setp.lt.s32 	%p81, %r97, %r3;
	setp.eq.s32 	%p82, %r97, %r3;
	setp.lt.s32 	%p83, %r106, %r1;
	and.pred  	%p84, %p83, %p82;
	or.pred  	%p85, %p81, %p84;
	selp.u32 	%r99, 1, 0, %p85;
	add.s32 	%r111, %r111, %r99;
$L__BB0_13:
	cvt.u64.u32 	%rd24, %r111;
$L__BB0_14:
	cvta.to.global.u64 	%rd20, %rd7;
	shl.b64 	%rd21, %rd24, 2;
	add.s64 	%rd22, %rd20, %rd21;
	st.global.u32 	[%rd22], %r3;
$L__BB0_15:
	ret;

}


// ===== COMPILED SASS (sm_100) =====

	.target	sm_100

	.elftype	@"ET_EXEC"


//--------------------- .note.nv.tkinfo           --------------------------
	.section	.note.nv.tkinfo,"",@"SHT_NOTE"
	.sectionflags	@"SHF_NOTE_NV_TKINFO"
	.tkinfo
        /*0018*/ 	.word	0x00000002
        /*0030*/ 	.string	""
        /*0030*/ 	.string	"ptxas"
        /*0030*/ 	.string	"Cuda compilation tools, release 13.0, V13.0.88"
        /*0030*/ 	.string	"Build cuda_13.0.r13.0/compiler.36424714_0"
        /*0030*/ 	.string	"-arch sm_100 -m 64 "



//--------------------- .note.nv.cuinfo           --------------------------
	.section	.note.nv.cuinfo,"",@"SHT_NOTE"
	.sectionflags	@"SHF_NOTE_NV_CUINFO"
        /*0018*/ 	.short	0x0002
        /*001a*/ 	.short	0x0064
        /*001c*/ 	.short	0x0082
	.zero		2


//--------------------- .nv.info                  --------------------------
	.section	.nv.info,"",@"SHT_CUDA_INFO"
	.align	4


	//----- nvinfo : EIATTR_REGCOUNT
	.align		4
        /*0000*/ 	.byte	0x04, 0x2f
        /*0002*/ 	.short	(.L_1 - .L_0)
	.align		4
.L_0:
        /*0004*/ 	.word	index@(_Z4sortPiS_S_)
        /*0008*/ 	.word	0x0000001a


	//----- nvinfo : EIATTR_FRAME_SIZE
	.align		4
.L_1:
        /*000c*/ 	.byte	0x04, 0x11
        /*000e*/ 	.short	(.L_3 - .L_2)
	.align		4
.L_2:
        /*0010*/ 	.word	index@(_Z4sortPiS_S_)
        /*0014*/ 	.word	0x00000000


	//----- nvinfo : EIATTR_MIN_STACK_SIZE
	.align		4
.L_3:
        /*0018*/ 	.byte	0x04, 0x12
        /*001a*/ 	.short	(.L_5 - .L_4)
	.align		4
.L_4:
        /*001c*/ 	.word	index@(_Z4sortPiS_S_)
        /*0020*/ 	.word	0x00000000
.L_5:


//--------------------- .nv.compat                --------------------------
	.section	.nv.compat,"",@"SHT_CUDA_COMPAT_INFO"
	.align	4
        /*0000*/ 	.byte	0x02, 0x09, 0x00, 0x00, 0x02, 0x02, 0x01, 0x00, 0x02, 0x05, 0x05, 0x00, 0x03, 0x07, 0x01, 0x01
        /*0010*/ 	.byte	0x02, 0x03, 0x00, 0x00, 0x02, 0x06, 0x01, 0x00, 0x04, 0x0b, 0x08, 0x00, 0x09, 0x00, 0x00, 0x00
        /*0020*/ 	.byte	0x00, 0x00, 0x00, 0x00


//--------------------- .nv.info._Z4sortPiS_S_    --------------------------
	.section	.nv.info._Z4sortPiS_S_,"",@"SHT_CUDA_INFO"
	.sectionflags	@""
	.align	4


	//----- nvinfo : EIATTR_CUDA_API_VERSION
	.align		4
        /*0000*/ 	.byte	0x04, 0x37
        /*0002*/ 	.short	(.L_7 - .L_6)
.L_6:
        /*0004*/ 	.word	0x00000082


	//----- nvinfo : EIATTR_KPARAM_INFO
	.align		4
.L_7:
        /*0008*/ 	.byte	0x04, 0x17
        /*000a*/ 	.short	(.L_9 - .L_8)
.L_8:
        /*000c*/ 	.word	0x00000000
        /*0010*/ 	.short	0x0002
        /*0012*/ 	.short	0x0010
        /*0014*/ 	.byte	0x00, 0xf5, 0x21, 0x00


	//----- nvinfo : EIATTR_KPARAM_INFO
	.align		4
.L_9:
        /*0018*/ 	.byte	0x04, 0x17
        /*001a*/ 	.short	(.L_11 - .L_10)
.L_10:
        /*001c*/ 	.word	0x00000000
        /*0020*/ 	.short	0x0001
        /*0022*/ 	.short	0x0008
        /*0024*/ 	.byte	0x00, 0xf5, 0x21, 0x00


	//----- nvinfo : EIATTR_KPARAM_INFO
	.align		4
.L_11:
        /*0028*/ 	.byte	0x04, 0x17
        /*002a*/ 	.short	(.L_13 - .L_12)
.L_12:
        /*002c*/ 	.word	0x00000000
        /*0030*/ 	.short	0x0000
        /*0032*/ 	.short	0x0000
        /*0034*/ 	.byte	0x00, 0xf5, 0x21, 0x00


	//----- nvinfo : EIATTR_SPARSE_MMA_MASK
	.align		4
.L_13:
        /*0038*/ 	.byte	0x03, 0x50
        /*003a*/ 	.short	0x0000


	//----- nvinfo : EIATTR_MAXREG_COUNT
	.align		4
        /*003c*/ 	.byte	0x03, 0x1b
        /*003e*/ 	.short	0x00ff


	//----- nvinfo : EIATTR_MERCURY_ISA_VERSION
	.align		4
        /*0040*/ 	.byte	0x03, 0x5f
        /*0042*/ 	.short	0x0101


	//----- nvinfo : EIATTR_VRC_CTA_INIT_COUNT
	.align		4
        /*0044*/ 	.byte	0x02, 0x4a
	.zero		1
	.zero		1


	//----- nvinfo : EIATTR_EXIT_INSTR_OFFSETS
	.align		4
        /*0048*/ 	.byte	0x04, 0x1c
        /*004a*/ 	.short	(.L_15 - .L_14)


	//   ....[0]....
.L_14:
        /*004c*/ 	.word	0x00000150


	//   ....[1]....
        /*0050*/ 	.word	0x00000af0


	//----- nvinfo : EIATTR_CBANK_PARAM_SIZE
	.align		4
.L_15:
        /*0054*/ 	.byte	0x03, 0x19
        /*0056*/ 	.short	0x0018


	//----- nvinfo : EIATTR_PARAM_CBANK
	.align		4
        /*0058*/ 	.byte	0x04, 0x0a
        /*005a*/ 	.short	(.L_17 - .L_16)
	.align		4
.L_16:
        /*005c*/ 	.word	index@(.nv.constant0._Z4sortPiS_S_)
        /*0060*/ 	.short	0x0380
        /*0062*/ 	.short	0x0018


	//----- nvinfo : EIATTR_SW_WAR
	.align		4
.L_17:
        /*0064*/ 	.byte	0x04, 0x36
        /*0066*/ 	.short	(.L_19 - .L_18)
.L_18:
        /*0068*/ 	.word	0x00000008
.L_19:


//--------------------- .nv.callgraph             --------------------------
	.section	.nv.callgraph,"",@"SHT_CUDA_CALLGRAPH"
	.align	4
	.sectionentsize	8
	.align		4
        /*0000*/ 	.word	0x00000000
	.align		4
        /*0004*/ 	.word	0xffffffff
	.align		4
        /*0008*/ 	.word	0x00000000
	.align		4
        /*000c*/ 	.word	0xfffffffe
	.align		4
        /*0010*/ 	.word	0x00000000
	.align		4
        /*0014*/ 	.word	0xfffffffd
	.align		4
        /*0018*/ 	.word	0x00000000
	.align		4
        /*001c*/ 	.word	0xfffffffc


//--------------------- .text._Z4sortPiS_S_       --------------------------
	.section	.text._Z4sortPiS_S_,"ax",@progbits
	.align	128
        .global         _Z4sortPiS_S_
        .type           _Z4sortPiS_S_,@function
        .size           _Z4sortPiS_S_,(.L_x_6 - _Z4sortPiS_S_)
        .other          _Z4sortPiS_S_,@"STO_CUDA_ENTRY STV_DEFAULT"
_Z4sortPiS_S_:
.text._Z4sortPiS_S_:
[----:B------:R-:W-:Y:S08]  /*0000*/  LDC R1, c[0x0][0x37c] ;  /* 0x0000df00ff017b82 */ /* 0x000ff00000000800 */
[----:B------:R-:W0:Y:S01]  /*0010*/  LDC.64 R2, c[0x0][0x390] ;  /* 0x0000e400ff027b82 */ /* 0x000e220000000a00 */
[----:B------:R-:W0:Y:S02]  /*0020*/  LDCU.64 UR10, c[0x0][0x358] ;  /* 0x00006b00ff0a77ac */ /* 0x000e240008000a00 */
[----:B0-----:R0:W2:Y:S05]  /*0030*/  LDG.E R0, desc[UR10][R2.64] ;  /* 0x0000000a02007981 */ /* 0x0010aa000c1e1900 */
[----:B------:R-:W-:Y:S01]  /*0040*/  S2UR UR4, SR_CTAID.Y ;  /* 0x00000000000479c3 */ /* 0x000fe20000002600 */
[----:B------:R-:W1:Y:S01]  /*0050*/  LDCU UR6, c[0x0][0x370] ;  /* 0x00006e00ff0677ac */ /* 0x000e620008000800 */
[----:B------:R-:W3:Y:S01]  /*0060*/  S2R R5, SR_TID.Z ;  /* 0x0000000000057919 */ /* 0x000ee20000002300 */
[----:B------:R-:W4:Y:S01]  /*0070*/  LDCU UR7, c[0x0][0x374] ;  /* 0x00006e80ff0777ac */ /* 0x000f220008000800 */
[----:B------:R-:W5:Y:S04]  /*0080*/  S2R R7, SR_TID.Y ;  /* 0x0000000000077919 */ /* 0x000f680000002200 */
[----:B------:R-:W4:Y:S01]  /*0090*/  S2UR UR8, SR_CTAID.Z ;  /* 0x00000000000879c3 */ /* 0x000f220000002700 */
[----:B------:R-:W5:Y:S01]  /*00a0*/  LDCU UR9, c[0x0][0x360] ;  /* 0x00006c00ff0977ac */ /* 0x000f620008000800 */
[----:B------:R-:W5:Y:S01]  /*00b0*/  S2R R9, SR_TID.X ;  /* 0x0000000000097919 */ /* 0x000f620000002100 */
[----:B------:R-:W5:Y:S05]  /*00c0*/  LDCU UR12, c[0x0][0x364] ;  /* 0x00006c80ff0c77ac */ /* 0x000f6a0008000800 */
[----:B------:R-:W1:Y:S08]  /*00d0*/  S2UR UR5, SR_CTAID.X ;  /* 0x00000000000579c3 */ /* 0x000e700000002500 */
[----:B0-----:R-:W3:Y:S01]  /*00e0*/  LDC R2, c[0x0][0x368] ;  /* 0x0000da00ff027b82 */ /* 0x001ee20000000800 */
[----:B----4-:R-:W-:-:S04]  /*00f0*/  UIMAD UR4, UR7, UR8, UR4 ;  /* 0x00000008070472a4 */ /* 0x010fc8000f8e0204 */
[----:B-1----:R-:W-:-:S06]  /*0100*/  UIMAD UR4, UR4, UR6, UR5 ;  /* 0x00000006040472a4 */ /* 0x002fcc000f8e0205 */
[----:B---3--:R-:W-:-:S04]  /*0110*/  IMAD R2, R2, UR4, R5 ;  /* 0x0000000402027c24 */ /* 0x008fc8000f8e0205 */
[----:B-----5:R-:W-:-:S04]  /*0120*/  IMAD R2, R2, UR12, R7 ;  /* 0x0000000c02027c24 */ /* 0x020fc8000f8e0207 */
[----:B------:R-:W-:-:S05]  /*0130*/  IMAD R7, R2, UR9, R9 ;  /* 0x0000000902077c24 */ /* 0x000fca000f8e0209 */
[----:B--2---:R-:W-:-:S13]  /*0140*/  ISETP.GE.AND P0, PT, R7, R0, PT ;  /* 0x000000000700720c */ /* 0x004fda0003f06270 */
[----:B------:R-:W-:Y:S05]  /*0150*/  @P0 EXIT ;  /* 0x000000000000094d */ /* 0x000fea0003800000 */
[----:B------:R-:W0:Y:S02]  /*0160*/  LDC.64 R2, c[0x0][0x380] ;  /* 0x0000e000ff027b82 */ /* 0x000e240000000a00 */
[----:B0-----:R-:W-:-:S05]  /*0170*/  IMAD.WIDE R4, R7, 0x4, R2 ;  /* 0x0000000407047825 */ /* 0x001fca00078e0202 */
[----:B------:R0:W5:Y:S01]  /*0180*/  LDG.E R6, desc[UR10][R4.64] ;  /* 0x0000000a04067981 */ /* 0x000162000c1e1900 */
[----:B------:R-:W-:Y:S02]  /*0190*/  ISETP.GE.AND P0, PT, R0, 0x1, PT ;  /* 0x000000010000780c */ /* 0x000fe40003f06270 */
[----:B------:R-:W-:-:S11]  /*01a0*/  CS2R R10, SRZ ;  /* 0x00000000000a7805 */ /* 0x000fd6000001ff00 */
[----:B0-----:R-:W-:Y:S05]  /*01b0*/  @!P0 BRA `(.L_x_0) ;  /* 0x00000008003c8947 */ /* 0x001fea0003800000 */
[C---:B------:R-:W-:Y:S01]  /*01c0*/  ISETP.GE.U32.AND P0, PT, R0.reuse, 0x8, PT ;  /* 0x000000080000780c */ /* 0x040fe20003f06070 */
[----:B------:R-:W-:Y:S01]  /*01d0*/  IMAD.MOV.U32 R8, RZ, RZ, RZ ;  /* 0x000000ffff087224 */ /* 0x000fe200078e00ff */
[----:B------:R-:W-:Y:S01]  /*01e0*/  LOP3.LUT R12, R0, 0x7, RZ, 0xc0, !PT ;  /* 0x00000007000c7812 */ /* 0x000fe200078ec0ff */
[----:B------:R-:W-:-:S03]  /*01f0*/  IMAD.MOV.U32 R10, RZ, RZ, RZ ;  /* 0x000000ffff0a7224 */ /* 0x000fc600078e00ff */
[----:B------:R-:W-:-:S07]  /*0200*/  ISETP.NE.AND P2, PT, R12, RZ, PT ;  /* 0x000000ff0c00720c */ /* 0x000fce0003f45270 */
[----:B------:R-:W-:Y:S06]  /*0210*/  @!P0 BRA `(.L_x_1) ;  /* 0x0000000400108947 */ /* 0x000fec0003800000 */
[----:B------:R-:W0:Y:S01]  /*0220*/  LDCU.64 UR4, c[0x0][0x380] ;  /* 0x00007000ff0477ac */ /* 0x000e220008000a00 */
[----:B------:R-:W-:Y:S01]  /*0230*/  LOP3.LUT R8, R0, 0x7ffffff8, RZ, 0xc0, !PT ;  /* 0x7ffffff800087812 */ /* 0x000fe200078ec0ff */
[----:B------:R-:W-:Y:S01]  /*0240*/  IMAD.MOV.U32 R10, RZ, RZ, RZ ;  /* 0x000000ffff0a7224 */ /* 0x000fe200078e00ff */
[----:B0-----:R-:W-:-:S04]  /*0250*/  UIADD3 UR4, UP0, UPT, UR4, 0x10, URZ ;  /* 0x0000001004047890 */ /* 0x001fc8000ff1e0ff */
[----:B------:R-:W-:Y:S02]  /*0260*/  UIADD3.X UR5, UPT, UPT, URZ, UR5, URZ, UP0, !UPT ;  /* 0x00000005ff057290 */ /* 0x000fe400087fe4ff */
[----:B------:R-:W-:Y:S01]  /*0270*/  IMAD.U32 R4, RZ, RZ, UR4 ;  /* 0x00000004ff047e24 */ /* 0x000fe2000f8e00ff */
[----:B------:R-:W-:-:S03]  /*0280*/  UMOV UR4, URZ ;  /* 0x000000ff00047c82 */ /* 0x000fc60008000000 */
[----:B------:R-:W-:-:S07]  /*0290*/  IMAD.U32 R5, RZ, RZ, UR5 ;  /* 0x00000005ff057e24 */ /* 0x000fce000f8e00ff */
.L_x_2:
[----:B------:R-:W2:Y:S04]  /*02a0*/  LDG.E R9, desc[UR10][R4.64+-0x10] ;  /* 0xfffff00a04097981 */ /* 0x000ea8000c1e1900 */
[----:B------:R-:W3:Y:S04]  /*02b0*/  LDG.E R11, desc[UR10][R4.64+-0xc] ;  /* 0xfffff40a040b7981 */ /* 0x000ee8000c1e1900 */
[----:B------:R-:W4:Y:S04]  /*02c0*/  LDG.E R13, desc[UR10][R4.64+-0x8] ;  /* 0xfffff80a040d7981 */ /* 0x000f28000c1e1900 */
[----:B------:R-:W4:Y:S04]  /*02d0*/  LDG.E R15, desc[UR10][R4.64+-0x4] ;  /* 0xfffffc0a040f7981 */ /* 0x000f28000c1e1900 */
[----:B------:R-:W4:Y:S04]  /*02e0*/  LDG.E R17, desc[UR10][R4.64] ;  /* 0x0000000a04117981 */ /* 0x000f28000c1e1900 */
[----:B------:R-:W4:Y:S04]  /*02f0*/  LDG.E R19, desc[UR10][R4.64+0x4] ;  /* 0x0000040a04137981 */ /* 0x000f28000c1e1900 */
[----:B------:R-:W4:Y:S04]  /*0300*/  LDG.E R21, desc[UR10][R4.64+0x8] ;  /* 0x0000080a04157981 */ /* 0x000f28000c1e1900 */
[----:B------:R-:W4:Y:S01]  /*0310*/  LDG.E R23, desc[UR10][R4.64+0xc] ;  /* 0x00000c0a04177981 */ /* 0x000f22000c1e1900 */
[----:B------:R-:W-:Y:S01]  /*0320*/  UIADD3 UR5, UPT, UPT, UR4, 0x1, URZ ;  /* 0x0000000104057890 */ /* 0x000fe2000fffe0ff */
[----:B--2--5:R-:W-:-:S04]  /*0330*/  ISETP.NE.AND P1, PT, R9, R6, PT ;  /* 0x000000060900720c */ /* 0x024fc80003f25270 */
[----:B------:R-:W-:Y:S02]  /*0340*/  ISETP.GT.AND P1, PT, R7, UR4, !P1 ;  /* 0x0000000407007c0c */ /* 0x000fe4000cf24270 */
[-C--:B---3--:R-:W-:Y:S02]  /*0350*/  ISETP.NE.AND P0, PT, R11, R6.reuse, PT ;  /* 0x000000060b00720c */ /* 0x088fe40003f05270 */
[-C--:B------:R-:W-:Y:S01]  /*0360*/  ISETP.LT.OR P1, PT, R9, R6.reuse, P1 ;  /* 0x000000060900720c */ /* 0x080fe20000f21670 */
[----:B------:R-:W-:Y:S01]  /*0370*/  VIADD R9, R10, 0x1 ;  /* 0x000000010a097836 */ /* 0x000fe20000000000 */
[----:B------:R-:W-:Y:S01]  /*0380*/  ISETP.GT.AND P0, PT, R7, UR5, !P0 ;  /* 0x0000000507007c0c */ /* 0x000fe2000c704270 */
[----:B------:R-:W-:Y:S01]  /*0390*/  UIADD3 UR5, UPT, UPT, UR4, 0x2, URZ ;  /* 0x0000000204057890 */ /* 0x000fe2000fffe0ff */
[-C--:B----4-:R-:W-:Y:S02]  /*03a0*/  ISETP.NE.AND P3, PT, R13, R6.reuse, PT ;  /* 0x000000060d00720c */ /* 0x090fe40003f65270 */
[----:B------:R-:W-:-:S07]  /*03b0*/  ISETP.LT.OR P0, PT, R11, R6, P0 ;  /* 0x000000060b00720c */ /* 0x000fce0000701670 */
[----:B------:R-:W-:Y:S01]  /*03c0*/  @!P1 IMAD.MOV R9, RZ, RZ, R10 ;  /* 0x000000ffff099224 */ /* 0x000fe200078e020a */
[----:B------:R-:W-:Y:S01]  /*03d0*/  ISETP.GT.AND P1, PT, R7, UR5, !P3 ;  /* 0x0000000507007c0c */ /* 0x000fe2000df24270 */
[----:B------:R-:W-:Y:S01]  /*03e0*/  UIADD3 UR5, UPT, UPT, UR4, 0x3, URZ ;  /* 0x0000000304057890 */ /* 0x000fe2000fffe0ff */
[-C--:B------:R-:W-:Y:S01]  /*03f0*/  ISETP.NE.AND P3, PT, R15, R6.reuse, PT ;  /* 0x000000060f00720c */ /* 0x080fe20003f65270 */
[----:B------:R-:W-:Y:S01]  /*0400*/  VIADD R10, R9, 0x1 ;  /* 0x00000001090a7836 */ /* 0x000fe20000000000 */
[----:B------:R-:W-:Y:S01]  /*0410*/  ISETP.LT.OR P1, PT, R13, R6, P1 ;  /* 0x000000060d00720c */ /* 0x000fe20000f21670 */
[----:B------:R-:W-:Y:S02]  /*0420*/  @!P0 IMAD.MOV R10, RZ, RZ, R9 ;  /* 0x000000ffff0a8224 */ /* 0x000fe400078e0209 */
[----:B------:R-:W-:Y:S01]  /*0430*/  ISETP.GT.AND P3, PT, R7, UR5, !P3 ;  /* 0x0000000507007c0c */ /* 0x000fe2000df64270 */
[----:B------:R-:W-:Y:S01]  /*0440*/  UIADD3 UR5, UPT, UPT, UR4, 0x4, URZ ;  /* 0x0000000404057890 */ /* 0x000fe2000fffe0ff */
[----:B------:R-:W-:-:S02]  /*0450*/  VIADD R9, R10, 0x1 ;  /* 0x000000010a097836 */ /* 0x000fc40000000000 */
[-C--:B------:R-:W-:Y:S02]  /*0460*/  ISETP.LT.OR P0, PT, R15, R6.reuse, P3 ;  /* 0x000000060f00720c */ /* 0x080fe40001f01670 */
[----:B------:R-:W-:-:S04]  /*0470*/  ISETP.NE.AND P3, PT, R17, R6, PT ;  /* 0x000000061100720c */ /* 0x000fc80003f65270 */
[----:B------:R-:W-:Y:S01]  /*0480*/  @!P1 IMAD.MOV R9, RZ, RZ, R10 ;  /* 0x000000ffff099224 */ /* 0x000fe200078e020a */
[----:B------:R-:W-:Y:S01]  /*0490*/  ISETP.GT.AND P1, PT, R7, UR5, !P3 ;  /* 0x0000000507007c0c */ /* 0x000fe2000df24270 */
[----:B------:R-:W-:Y:S01]  /*04a0*/  UIADD3 UR5, UPT, UPT, UR4, 0x5, URZ ;  /* 0x0000000504057890 */ /* 0x000fe2000fffe0ff */
[-C--:B------:R-:W-:Y:S01]  /*04b0*/  ISETP.NE.AND P3, PT, R19, R6.reuse, PT ;  /* 0x000000061300720c */ /* 0x080fe20003f65270 */
[----:B------:R-:W-:Y:S01]  /*04c0*/  VIADD R10, R9, 0x1 ;  /* 0x00000001090a7836 */ /* 0x000fe20000000000 */
[-C--:B------:R-:W-:Y:S02]  /*04d0*/  ISETP.LT.OR P1, PT, R17, R6.reuse, P1 ;  /* 0x000000061100720c */ /* 0x080fe40000f21670 */
[----:B------:R-:W-:Y:S01]  /*04e0*/  @!P0 IMAD.MOV R10, RZ, RZ, R9 ;  /* 0x000000ffff0a8224 */ /* 0x000fe200078e0209 */
[----:B------:R-:W-:Y:S01]  /*04f0*/  ISETP.GT.AND P3, PT, R7, UR5, !P3 ;  /* 0x0000000507007c0c */ /* 0x000fe2000df64270 */
[----:B------:R-:W-:Y:S02]  /*0500*/  UIADD3 UR5, UPT, UPT, UR4, 0x6, URZ ;  /* 0x0000000604057890 */ /* 0x000fe4000fffe0ff */
[----:B------:R-:W-:Y:S01]  /*0510*/  VIADD R9, R10, 0x1 ;  /* 0x000000010a097836 */ /* 0x000fe20000000000 */
[----:B------:R-:W-:-:S02]  /*0520*/  ISETP.LT.OR P0, PT, R19, R6, P3 ;  /* 0x000000061300720c */ /* 0x000fc40001f01670 */
[----:B------:R-:W-:-:S04]  /*0530*/  ISETP.NE.AND P3, PT, R21, R6, PT ;  /* 0x000000061500720c */ /* 0x000fc80003f65270 */
[----:B------:R-:W-:Y:S01]  /*0540*/  @!P1 IMAD.MOV R9, RZ, RZ, R10 ;  /* 0x000000ffff099224 */ /* 0x000fe200078e020a */
[----:B------:R-:W-:Y:S01]  /*0550*/  ISETP.GT.AND P1, PT, R7, UR5, !P3 ;  /* 0x0000000507007c0c */ /* 0x000fe2000df24270 */
[----:B------:R-:W-:Y:S01]  /*0560*/  UIADD3 UR5, UPT, UPT, UR4, 0x7, URZ ;  /* 0x0000000704057890 */ /* 0x000fe2000fffe0ff */
[-C--:B------:R-:W-:Y:S01]  /*0570*/  ISETP.NE.AND P3, PT, R23, R6.reuse, PT ;  /* 0x000000061700720c */ /* 0x080fe20003f65270 */
[----:B------:R-:W-:Y:S01]  /*0580*/  UIADD3 UR4, UPT, UPT, UR4, 0x8, URZ ;  /* 0x0000000804047890 */ /* 0x000fe2000fffe0ff */
[----:B------:R-:W-:Y:S01]  /*0590*/  ISETP.LT.OR P1, PT, R21, R6, P1 ;  /* 0x000000061500720c */ /* 0x000fe20000f21670 */
[----:B------:R-:W-:Y:S02]  /*05a0*/  VIADD R10, R9, 0x1 ;  /* 0x00000001090a7836 */ /* 0x000fe40000000000 */
[----:B------:R-:W-:Y:S01]  /*05b0*/  ISETP.GT.AND P3, PT, R7, UR5, !P3 ;  /* 0x0000000507007c0c */ /* 0x000fe2000df64270 */
[----:B------:R-:W-:Y:S01]  /*05c0*/  @!P0 IMAD.MOV R10, RZ, RZ, R9 ;  /* 0x000000ffff0a8224 */ /* 0x000fe200078e0209 */
[----:B------:R-:W-:-:S02]  /*05d0*/  ISETP.NE.AND P0, PT, R8, UR4, PT ;  /* 0x0000000408007c0c */ /* 0x000fc4000bf05270 */
[----:B------:R-:W-:Y:S01]  /*05e0*/  ISETP.LT.OR P3, PT, R23, R6, P3 ;  /* 0x000000061700720c */ /* 0x000fe20001f61670 */
[----:B------:R-:W-:-:S05]  /*05f0*/  VIADD R9, R10, 0x1 ;  /* 0x000000010a097836 */ /* 0x000fca0000000000 */
[----:B------:R-:W-:Y:S01]  /*0600*/  @!P1 IMAD.MOV R9, RZ, RZ, R10 ;  /* 0x000000ffff099224 */ /* 0x000fe200078e020a */
[----:B------:R-:W-:-:S03]  /*0610*/  IADD3 R4, P1, PT, R4, 0x20, RZ ;  /* 0x0000002004047810 */ /* 0x000fc60007f3e0ff */
[----:B------:R-:W-:Y:S02]  /*0620*/  VIADD R10, R9, 0x1 ;  /* 0x00000001090a7836 */ /* 0x000fe40000000000 */
[----:B------:R-:W-:Y:S02]  /*0630*/  IMAD.X R5, RZ, RZ, R5, P1 ;  /* 0x000000ffff057224 */ /* 0x000fe400008e0605 */
[----:B------:R-:W-:Y:S01]  /*0640*/  @!P3 IMAD.MOV R10, RZ, RZ, R9 ;  /* 0x000000ffff0ab224 */ /* 0x000fe200078e0209 */
[----:B------:R-:W-:Y:S06]  /*0650*/  @P0 BRA `(.L_x_2) ;  /* 0xfffffffc00100947 */ /* 0x000fec000383ffff */
.L_x_1:
[----:B------:R-:W-:Y:S05]  /*0660*/  @!P2 BRA `(.L_x_3) ;  /* 0x00000004000ca947 */ /* 0x000fea0003800000 */
[----:B------:R-:W-:Y:S02]  /*0670*/  ISETP.GE.U32.AND P0, PT, R12, 0x4, PT ;  /* 0x000000040c00780c */ /* 0x000fe40003f06070 */
[----:B------:R-:W-:-:S04]  /*0680*/  LOP3.LUT R14, R0, 0x3, RZ, 0xc0, !PT ;  /* 0x00000003000e7812 */ /* 0x000fc800078ec0ff */
[----:B------:R-:W-:-:S07]  /*0690*/  ISETP.NE.AND P2, PT, R14, RZ, PT ;  /* 0x000000ff0e00720c */ /* 0x000fce0003f45270 */
[----:B------:R-:W-:Y:S06]  /*06a0*/  @!P0 BRA `(.L_x_4) ;  /* 0x0000000000748947 */ /* 0x000fec0003800000 */
[----:B------:R-:W-:-:S05]  /*06b0*/  IMAD.WIDE.U32 R4, R8, 0x4, R2 ;  /* 0x0000000408047825 */ /* 0x000fca00078e0002 */
[----:B------:R-:W2:Y:S04]  /*06c0*/  LDG.E R9, desc[UR10][R4.64] ;  /* 0x0000000a04097981 */ /* 0x000ea8000c1e1900 */
[----:B------:R-:W3:Y:S04]  /*06d0*/  LDG.E R11, desc[UR10][R4.64+0x4] ;  /* 0x0000040a040b7981 */ /* 0x000ee8000c1e1900 */
[----:B------:R-:W4:Y:S04]  /*06e0*/  LDG.E R13, desc[UR10][R4.64+0x8] ;  /* 0x0000080a040d7981 */ /* 0x000f28000c1e1900 */
[----:B------:R0:W4:Y:S01]  /*06f0*/  LDG.E R15, desc[UR10][R4.64+0xc] ;  /* 0x00000c0a040f7981 */ /* 0x000122000c1e1900 */
[----:B------:R-:W-:-:S02]  /*0700*/  VIADD R12, R8, 0x1 ;  /* 0x00000001080c7836 */ /* 0x000fc40000000000 */
[----:B0-----:R-:W-:Y:S01]  /*0710*/  VIADD R4, R8, 0x3 ;  /* 0x0000000308047836 */ /* 0x001fe20000000000 */
[----:B--2--5:R-:W-:-:S04]  /*0720*/  ISETP.NE.AND P1, PT, R9, R6, PT ;  /* 0x000000060900720c */ /* 0x024fc80003f25270 */
[-C--:B------:R-:W-:Y:S02]  /*0730*/  ISETP.LT.AND P1, PT, R8, R7.reuse, !P1 ;  /* 0x000000070800720c */ /* 0x080fe40004f21270 */
[-C--:B---3--:R-:W-:Y:S02]  /*0740*/  ISETP.NE.AND P0, PT, R11, R6.reuse, PT ;  /* 0x000000060b00720c */ /* 0x088fe40003f05270 */
[-C--:B------:R-:W-:Y:S01]  /*0750*/  ISETP.LT.OR P1, PT, R9, R6.reuse, P1 ;  /* 0x000000060900720c */ /* 0x080fe20000f21670 */
[----:B------:R-:W-:Y:S01]  /*0760*/  VIADD R9, R10, 0x1 ;  /* 0x000000010a097836 */ /* 0x000fe20000000000 */
[----:B------:R-:W-:Y:S01]  /*0770*/  ISETP.LT.AND P0, PT, R12, R7, !P0 ;  /* 0x000000070c00720c */ /* 0x000fe20004701270 */
[C---:B------:R-:W-:Y:S01]  /*0780*/  VIADD R12, R8.reuse, 0x2 ;  /* 0x00000002080c7836 */ /* 0x040fe20000000000 */
[-C--:B----4-:R-:W-:Y:S01]  /*0790*/  ISETP.NE.AND P3, PT, R13, R6.reuse, PT ;  /* 0x000000060d00720c */ /* 0x090fe20003f65270 */
[----:B------:R-:W-:Y:S01]  /*07a0*/  VIADD R8, R8, 0x4 ;  /* 0x0000000408087836 */ /* 0x000fe20000000000 */
[----:B------:R-:W-:-:S02]  /*07b0*/  ISETP.LT.OR P0, PT, R11, R6, P0 ;  /* 0x000000060b00720c */ /* 0x000fc40000701670 */
[----:B------:R-:W-:-:S05]  /*07c0*/  ISETP.LT.AND P3, PT, R12, R7, !P3 ;  /* 0x000000070c00720c */ /* 0x000fca0005f61270 */
[----:B------:R-:W-:Y:S01]  /*07d0*/  @!P1 IMAD.MOV R9, RZ, RZ, R10 ;  /* 0x000000ffff099224 */ /* 0x000fe200078e020a */
[-C--:B------:R-:W-:Y:S02]  /*07e0*/  ISETP.LT.OR P1, PT, R13, R6.reuse, P3 ;  /* 0x000000060d00720c */ /* 0x080fe40001f21670 */
[----:B------:R-:W-:Y:S01]  /*07f0*/  ISETP.NE.AND P3, PT, R15, R6, PT ;  /* 0x000000060f00720c */ /* 0x000fe20003f65270 */
[----:B------:R-:W-:Y:S02]  /*0800*/  VIADD R5, R9, 0x1 ;  /* 0x0000000109057836 */ /* 0x000fe40000000000 */
[----:B------:R-:W-:Y:S01]  /*0810*/  @!P0 IMAD.MOV R5, RZ, RZ, R9 ;  /* 0x000000ffff058224 */ /* 0x000fe200078e0209 */
[----:B------:R-:W-:-:S03]  /*0820*/  ISETP.LT.AND P3, PT, R4, R7, !P3 ;  /* 0x000000070400720c */ /* 0x000fc60005f61270 */
[----:B------:R-:W-:Y:S01]  /*0830*/  VIADD R4, R5, 0x1 ;  /* 0x0000000105047836 */ /* 0x000fe20000000000 */
[----:B------:R-:W-:-:S03]  /*0840*/  ISETP.LT.OR P3, PT, R15, R6, P3 ;  /* 0x000000060f00720c */ /* 0x000fc60001f61670 */
[----:B------:R-:W-:-:S04]  /*0850*/  @!P1 IMAD.MOV R4, RZ, RZ, R5 ;  /* 0x000000ffff049224 */ /* 0x000fc800078e0205 */
[----:B------:R-:W-:-:S06]  /*0860*/  VIADD R10, R4, 0x1 ;  /* 0x00000001040a7836 */ /* 0x000fcc0000000000 */
[----:B------:R-:W-:-:S07]  /*0870*/  @!P3 IMAD.MOV R10, RZ, RZ, R4 ;  /* 0x000000ffff0ab224 */ /* 0x000fce00078e0204 */
.L_x_4:
[----:B------:R-:W-:Y:S05]  /*0880*/  @!P2 BRA `(.L_x_3) ;  /* 0x000000000084a947 */ /* 0x000fea0003800000 */
[----:B------:R-:W-:-:S13]  /*0890*/  ISETP.NE.AND P3, PT, R14, 0x1, PT ;  /* 0x000000010e00780c */ /* 0x000fda0003f65270 */
[----:B------:R-:W-:-:S05]  /*08a0*/  @P3 IMAD.WIDE.U32 R4, R8, 0x4, R2 ;  /* 0x0000000408043825 */ /* 0x000fca00078e0002 */
[----:B------:R-:W2:Y:S01]  /*08b0*/  @P3 LDG.E R9, desc[UR10][R4.64] ;  /* 0x0000000a04093981 */ /* 0x000ea2000c1e1900 */
[----:B------:R-:W-:-:S03]  /*08c0*/  LOP3.LUT R0, R0, 0x1, RZ, 0xc0, !PT ;  /* 0x0000000100007812 */ /* 0x000fc600078ec0ff */
[----:B------:R-:W3:Y:S01]  /*08d0*/  @P3 LDG.E R11, desc[UR10][R4.64+0x4] ;  /* 0x0000040a040b3981 */ /* 0x000ee2000c1e1900 */
[----:B------:R-:W-:Y:S01]  /*08e0*/  ISETP.NE.U32.AND P2, PT, R0, 0x1, PT ;  /* 0x000000010000780c */ /* 0x000fe20003f45070 */
[----:B------:R-:W-:Y:S01]  /*08f0*/  @P3 VIADD R0, R8, 0x1 ;  /* 0x0000000108003836 */ /* 0x000fe20000000000 */
[----:B--2--5:R-:W-:-:S04]  /*0900*/  @P3 ISETP.NE.AND P0, PT, R9, R6, PT ;  /* 0x000000060900320c */ /* 0x024fc80003f05270 */
[C---:B------:R-:W-:Y:S01]  /*0910*/  @P3 ISETP.LT.AND P0, PT, R8.reuse, R7, !P0 ;  /* 0x000000070800320c */ /* 0x040fe20004701270 */
[----:B------:R-:W-:-:S06]  /*0920*/  @P3 VIADD R8, R8, 0x2 ;  /* 0x0000000208083836 */ /* 0x000fcc0000000000 */
[----:B------:R-:W-:-:S06]  /*0930*/  @!P2 IMAD.WIDE.U32 R2, R8, 0x4, R2 ;  /* 0x000000040802a825 */ /* 0x000fcc00078e0002 */
[----:B------:R0:W2:Y:S01]  /*0940*/  @!P2 LDG.E R3, desc[UR10][R2.64] ;  /* 0x0000000a0203a981 */ /* 0x0000a2000c1e1900 */
[-C--:B------:R-:W-:Y:S02]  /*0950*/  @P3 ISETP.LT.OR P0, PT, R9, R6.reuse, P0 ;  /* 0x000000060900320c */ /* 0x080fe40000701670 */
[----:B---3--:R-:W-:Y:S02]  /*0960*/  @P3 ISETP.NE.AND P4, PT, R11, R6, PT ;  /* 0x000000060b00320c */ /* 0x008fe40003f85270 */
[----:B------:R-:W-:Y:S02]  /*0970*/  PLOP3.LUT P1, PT, PT, PT, PT, 0x80, 0x8 ;  /* 0x000000000008781c */ /* 0x000fe40003f2f070 */
[----:B------:R-:W-:Y:S02]  /*0980*/  @P3 PLOP3.LUT P1, PT, P0, PT, PT, 0x80, 0x8 ;  /* 0x000000000008381c */ /* 0x000fe4000072f070 */
[----:B------:R-:W-:-:S04]  /*0990*/  @P3 ISETP.LT.AND P4, PT, R0, R7, !P4 ;  /* 0x000000070000320c */ /* 0x000fc80006781270 */
[----:B------:R-:W-:Y:S02]  /*09a0*/  @P3 ISETP.LT.OR P4, PT, R11, R6, P4 ;  /* 0x000000060b00320c */ /* 0x000fe40002781670 */
[----:B------:R-:W-:Y:S02]  /*09b0*/  PLOP3.LUT P0, PT, PT, PT, PT, 0x80, 0x8 ;  /* 0x000000000008781c */ /* 0x000fe40003f0f070 */
[----:B------:R-:W-:Y:S01]  /*09c0*/  @P3 PLOP3.LUT P0, PT, P4, PT, PT, 0x80, 0x8 ;  /* 0x000000000008381c */ /* 0x000fe2000270f070 */
[----:B------:R-:W-:Y:S02]  /*09d0*/  @P3 VIADD R0, R10, 0x1 ;  /* 0x000000010a003836 */ /* 0x000fe40000000000 */
[----:B------:R-:W-:-:S04]  /*09e0*/  @!P1 IMAD.MOV R0, RZ, RZ, R10 ;  /* 0x000000ffff009224 */ /* 0x000fc800078e020a */
[----:B0-----:R-:W-:-:S06]  /*09f0*/  @P3 VIADD R2, R0, 0x1 ;  /* 0x0000000100023836 */ /* 0x001fcc0000000000 */
[----:B------:R-:W-:-:S04]  /*0a00*/  @!P0 IMAD.MOV R2, RZ, RZ, R0 ;  /* 0x000000ffff028224 */ /* 0x000fc800078e0200 */
[----:B------:R-:W-:-:S04]  /*0a10*/  @P3 IMAD.MOV.U32 R10, RZ, RZ, R2 ;  /* 0x000000ffff0a3224 */ /* 0x000fc800078e0002 */
[----:B------:R-:W-:Y:S01]  /*0a20*/  @!P2 VIADD R0, R10, 0x1 ;  /* 0x000000010a00a836 */ /* 0x000fe20000000000 */
[----:B--2---:R-:W-:-:S04]  /*0a30*/  @!P2 ISETP.NE.AND P4, PT, R3, R6, PT ;  /* 0x000000060300a20c */ /* 0x004fc80003f85270 */
[----:B------:R-:W-:-:S04]  /*0a40*/  @!P2 ISETP.LT.AND P1, PT, R8, R7, !P4 ;  /* 0x000000070800a20c */ /* 0x000fc80006721270 */
[----:B------:R-:W-:Y:S02]  /*0a50*/  @!P2 ISETP.LT.OR P4, PT, R3, R6, P1 ;  /* 0x000000060300a20c */ /* 0x000fe40000f81670 */
[----:B------:R-:W-:Y:S02]  /*0a60*/  PLOP3.LUT P1, PT, PT, PT, PT, 0x80, 0x8 ;  /* 0x000000000008781c */ /* 0x000fe40003f2f070 */
[----:B------:R-:W-:-:S13]  /*0a70*/  @!P2 PLOP3.LUT P1, PT, P4, PT, PT, 0x80, 0x8 ;  /* 0x000000000008a81c */ /* 0x000fda000272f070 */
[----:B------:R-:W-:-:S04]  /*0a80*/  @!P1 IMAD.MOV R0, RZ, RZ, R10 ;  /* 0x000000ffff009224 */ /* 0x000fc800078e020a */
[----:B------:R-:W-:-:S07]  /*0a90*/  @!P2 IMAD.MOV.U32 R10, RZ, RZ, R0 ;  /* 0x000000ffff0aa224 */ /* 0x000fce00078e0000 */
.L_x_3:
[----:B------:R-:W-:-:S07]  /*0aa0*/  IMAD.MOV.U32 R11, RZ, RZ, RZ ;  /* 0x000000ffff0b7224 */ /* 0x000fce00078e00ff */
.L_x_0:
[----:B------:R-:W0:Y:S02]  /*0ab0*/  LDCU.64 UR4, c[0x0][0x388] ;  /* 0x00007100ff0477ac */ /* 0x000e240008000a00 */
[----:B0-----:R-:W-:-:S04]  /*0ac0*/  LEA R2, P0, R10, UR4, 0x2 ;  /* 0x000000040a027c11 */ /* 0x001fc8000f8010ff */
[----:B------:R-:W-:-:S05]  /*0ad0*/  LEA.HI.X R3, R10, UR5, R11, 0x2, P0 ;  /* 0x000000050a037c11 */ /* 0x000fca00080f140b */
[----:B-----5:R-:W-:Y:S01]  /*0ae0*/  STG.E desc[UR10][R2.64], R6 ;  /* 0x0000000602007986 */ /* 0x020fe2000c10190a */
[----:B------:R-:W-:Y:S05]  /*0af0*/  EXIT ;  /* 0x000000000000794d */ /* 0x000fea0003800000 */
.L_x_5:
[----:B------:R-:W-:-:S00]  /*0b00*/  BRA `(.L_x_5) ;  /* 0xfffffffc00fc7947 */ /* 0x000fc0000383ffff */
[----:B------:R-:W-:-:S00]  /*0b10*/  NOP ;  /* 0x0000000000007918 */ /* 0x000fc00000000000 */
        /* <DEDUP_REMOVED lines=14> */
.L_x_6:


//--------------------- .nv.shared.reserved.0     --------------------------
	.section	.nv.shared.reserved.0,"aw",@nobits
	.weak		__nv_reservedSMEM_offset_0_alias
	.size		__nv_reservedSMEM_offset_0_alias, 0, 64
	.other		__nv_reservedSMEM_offset_0_alias,@"STO_CUDA_RESERVED_SHARED STV_DEFAULT"
__nv_reservedSMEM_offset_0_alias:
	.zero		0
	.zero		64


//--------------------- .nv.constant0._Z4sortPiS_S_ --------------------------
	.section	.nv.constant0._Z4sortPiS_S_,"a",@progbits
	.sectionflags	@""
	.align	4
.nv.constant0._Z4sortPiS_S_:
	.zero		920


//--------------------- SYMBOLS --------------------------

	.type		.nv.reservedSmem.offset0,@object
	.size		.nv.reservedSmem.offset0,0x4
